	.headerflags	@"EF_CUDA_TEXMODE_UNIFIED EF_CUDA_64BIT_ADDRESS EF_CUDA_ACCELERATORS EF_CUDA_SM90 EF_CUDA_VIRTUAL_SM(EF_CUDA_SM90)"
	.elftype	@"ET_EXEC"


//--------------------- .nv.info                  --------------------------
	.section	.nv.info,"",@"SHT_CUDA_INFO"
	.align	4


	//----- nvinfo : EIATTR_REGCOUNT
	.align		4
        /*0000*/ 	.byte	0x04, 0x2f
        /*0002*/ 	.short	(.L_1 - .L_0)
	.align		4
.L_0:
        /*0004*/ 	.word	index@(triton_poi_fused_cat_19)
        /*0008*/ 	.word	0x00000013


	//----- nvinfo : EIATTR_MIN_STACK_SIZE
	.align		4
.L_1:
        /*000c*/ 	.byte	0x04, 0x12
        /*000e*/ 	.short	(.L_3 - .L_2)
	.align		4
.L_2:
        /*0010*/ 	.word	index@(triton_poi_fused_cat_19)
        /*0014*/ 	.word	0x00000000


	//----- nvinfo : EIATTR_FRAME_SIZE
	.align		4
.L_3:
        /*0018*/ 	.byte	0x04, 0x11
        /*001a*/ 	.short	(.L_5 - .L_4)
	.align		4
.L_4:
        /*001c*/ 	.word	index@(triton_poi_fused_cat_19)
        /*0020*/ 	.word	0x00000000


	//----- nvinfo : EIATTR_MIN_STACK_SIZE
	.align		4
.L_5:
        /*0024*/ 	.byte	0x04, 0x12
        /*0026*/ 	.short	(.L_7 - .L_6)
	.align		4
.L_6:
        /*0028*/ 	.word	index@(triton_poi_fused_cat_19)
        /*002c*/ 	.word	0x00000000
.L_7:


//--------------------- .nv.info.triton_poi_fused_cat_19 --------------------------
	.section	.nv.info.triton_poi_fused_cat_19,"",@"SHT_CUDA_INFO"
	.sectionflags	@""
	.align	4


	//----- nvinfo : EIATTR_CUDA_API_VERSION
	.align		4
        /*0000*/ 	.byte	0x04, 0x37
        /*0002*/ 	.short	(.L_9 - .L_8)
.L_8:
        /*0004*/ 	.word	0x0000007c


	//----- nvinfo : EIATTR_KPARAM_INFO
	.align		4
.L_9:
        /*0008*/ 	.byte	0x04, 0x17
        /*000a*/ 	.short	(.L_11 - .L_10)
.L_10:
        /*000c*/ 	.word	0x00000000
        /*0010*/ 	.short	0x0004
        /*0012*/ 	.short	0x0020
        /*0014*/ 	.byte	0x00, 0xf0, 0x11, 0x00


	//----- nvinfo : EIATTR_KPARAM_INFO
	.align		4
.L_11:
        /*0018*/ 	.byte	0x04, 0x17
        /*001a*/ 	.short	(.L_13 - .L_12)
.L_12:
        /*001c*/ 	.word	0x00000000
        /*0020*/ 	.short	0x0003
        /*0022*/ 	.short	0x0018
        /*0024*/ 	.byte	0x00, 0xf4, 0x21, 0x00


	//----- nvinfo : EIATTR_KPARAM_INFO
	.align		4
.L_13:
        /*0028*/ 	.byte	0x04, 0x17
        /*002a*/ 	.short	(.L_15 - .L_14)
.L_14:
        /*002c*/ 	.word	0x00000000
        /*0030*/ 	.short	0x0002
        /*0032*/ 	.short	0x0010
        /*0034*/ 	.byte	0x00, 0xf4, 0x21, 0x00


	//----- nvinfo : EIATTR_KPARAM_INFO
	.align		4
.L_15:
        /*0038*/ 	.byte	0x04, 0x17
        /*003a*/ 	.short	(.L_17 - .L_16)
.L_16:
        /*003c*/ 	.word	0x00000000
        /*0040*/ 	.short	0x0001
        /*0042*/ 	.short	0x0008
        /*0044*/ 	.byte	0x00, 0xf4, 0x21, 0x00


	//----- nvinfo : EIATTR_KPARAM_INFO
	.align		4
.L_17:
        /*0048*/ 	.byte	0x04, 0x17
        /*004a*/ 	.short	(.L_19 - .L_18)
.L_18:
        /*004c*/ 	.word	0x00000000
        /*0050*/ 	.short	0x0000
        /*0052*/ 	.short	0x0000
        /*0054*/ 	.byte	0x00, 0xf4, 0x21, 0x00


	//----- nvinfo : EIATTR_SPARSE_MMA_MASK
	.align		4
.L_19:
        /*0058*/ 	.byte	0x03, 0x50
        /*005a*/ 	.short	0x0000


	//----- nvinfo : EIATTR_MAXREG_COUNT
	.align		4
        /*005c*/ 	.byte	0x03, 0x1b
        /*005e*/ 	.short	0x00ff


	//----- nvinfo : EIATTR_EXIT_INSTR_OFFSETS
	.align		4
        /*0060*/ 	.byte	0x04, 0x1c
        /*0062*/ 	.short	(.L_21 - .L_20)


	//   ....[0]....
.L_20:
        /*0064*/ 	.word	0x00000590


	//----- nvinfo : EIATTR_REQNTID
	.align		4
.L_21:
        /*0068*/ 	.byte	0x04, 0x10
        /*006a*/ 	.short	(.L_23 - .L_22)
.L_22:
        /*006c*/ 	.word	0x00000080
        /*0070*/ 	.word	0x00000001
        /*0074*/ 	.word	0x00000001


	//----- nvinfo : EIATTR_CBANK_PARAM_SIZE
	.align		4
.L_23:
        /*0078*/ 	.byte	0x03, 0x19
        /*007a*/ 	.short	0x0024


	//----- nvinfo : EIATTR_PARAM_CBANK
	.align		4
        /*007c*/ 	.byte	0x04, 0x0a
        /*007e*/ 	.short	(.L_25 - .L_24)
	.align		4
.L_24:
        /*0080*/ 	.word	index@(.nv.constant0.triton_poi_fused_cat_19)
        /*0084*/ 	.short	0x0210
        /*0086*/ 	.short	0x0024


	//----- nvinfo : EIATTR_SW_WAR
	.align		4
.L_25:
        /*0088*/ 	.byte	0x04, 0x36
        /*008a*/ 	.short	(.L_27 - .L_26)
.L_26:
        /*008c*/ 	.word	0x00000008
.L_27:


//--------------------- .nv.callgraph             --------------------------
	.section	.nv.callgraph,"",@"SHT_CUDA_CALLGRAPH"
	.align	4
	.sectionentsize	8
	.align		4
        /*0000*/ 	.word	0x00000000
	.align		4
        /*0004*/ 	.word	0xffffffff
	.align		4
        /*0008*/ 	.word	0x00000000
	.align		4
        /*000c*/ 	.word	0xfffffffe
	.align		4
        /*0010*/ 	.word	0x00000000
	.align		4
        /*0014*/ 	.word	0xfffffffd
	.align		4
        /*0018*/ 	.word	0x00000000
	.align		4
        /*001c*/ 	.word	0xfffffffc


//--------------------- .text.triton_poi_fused_cat_19 --------------------------
	.section	.text.triton_poi_fused_cat_19,"ax",@progbits
	.align	128
        .global         triton_poi_fused_cat_19
        .type           triton_poi_fused_cat_19,@function
        .size           triton_poi_fused_cat_19,(.L_x_1 - triton_poi_fused_cat_19)
        .other          triton_poi_fused_cat_19,@"STO_CUDA_ENTRY STV_DEFAULT"
triton_poi_fused_cat_19:
.text.triton_poi_fused_cat_19:
[----:B------:R-:W-:Y:S01]  /*0000*/  LDC R1, c[0x0][0x28] ;  /* 0x00000a00ff017b82 */ /* 0x000fe20000000800 */
[----:B------:R-:W1:Y:S07]  /*0010*/  S2R R0, SR_TID.X ;  /* 0x0000000000007919 */ /* 0x000e6e0000002100 */
[----:B------:R-:W2:Y:S01]  /*0020*/  LDC.64 R8, c[0x0][0x210] ;  /* 0x00008400ff087b82 */ /* 0x000ea20000000a00 */
[----:B------:R-:W-:Y:S01]  /*0030*/  CS2R R14, SRZ ;  /* 0x00000000000e7805 */ /* 0x000fe2000001ff00 */
[----:B------:R-:W-:Y:S01]  /*0040*/  ULDC.64 UR4, c[0x0][0x208] ;  /* 0x0000820000047ab9 */ /* 0x000fe20000000a00 */
[----:B------:R-:W3:Y:S05]  /*0050*/  S2R R3, SR_CTAID.X ;  /* 0x0000000000037919 */ /* 0x000eea0000002500 */
[----:B------:R-:W4:Y:S08]  /*0060*/  LDC.64 R12, c[0x0][0x220] ;  /* 0x00008800ff0c7b82 */ /* 0x000f300000000a00 */
[----:B------:R-:W5:Y:S01]  /*0070*/  LDC.64 R10, c[0x0][0x218] ;  /* 0x00008600ff0a7b82 */ /* 0x000f620000000a00 */
[----:B-1----:R-:W-:-:S04]  /*0080*/  SHF.L.U32 R0, R0, 0x1, RZ ;  /* 0x0000000100007819 */ /* 0x002fc800000006ff */
[----:B------:R-:W-:-:S04]  /*0090*/  LOP3.LUT R0, R0, 0xfe, RZ, 0xc0, !PT ;  /* 0x000000fe00007812 */ /* 0x000fc800078ec0ff */
[----:B---3--:R-:W-:-:S04]  /*00a0*/  LEA R0, R3, R0, 0x8 ;  /* 0x0000000003007211 */ /* 0x008fc800078e40ff */
[----:B------:R-:W-:-:S04]  /*00b0*/  SHF.R.S32.HI R3, RZ, 0x1f, R0 ;  /* 0x0000001fff037819 */ /* 0x000fc80000011400 */
[----:B------:R-:W-:-:S04]  /*00c0*/  LEA.HI R3, R3, R0, RZ, 0xa ;  /* 0x0000000003037211 */ /* 0x000fc800078f50ff */
[----:B------:R-:W-:Y:S02]  /*00d0*/  LOP3.LUT R5, R3, 0xfffffc00, RZ, 0xc0, !PT ;  /* 0xfffffc0003057812 */ /* 0x000fe400078ec0ff */
[----:B------:R-:W-:Y:S02]  /*00e0*/  SHF.R.S32.HI R3, RZ, 0xa, R3 ;  /* 0x0000000aff037819 */ /* 0x000fe40000011403 */
[----:B------:R-:W-:-:S04]  /*00f0*/  IADD3 R2, R0, -R5, RZ ;  /* 0x8000000500027210 */ /* 0x000fc80007ffe0ff */
[C---:B------:R-:W-:Y:S02]  /*0100*/  ISETP.GE.AND P0, PT, R2.reuse, 0x200, PT ;  /* 0x000002000200780c */ /* 0x040fe40003f06270 */
[----:B------:R-:W-:Y:S02]  /*0110*/  LEA R5, R3, R2, 0x9 ;  /* 0x0000000203057211 */ /* 0x000fe400078e48ff */
[----:B------:R-:W-:-:S03]  /*0120*/  ISETP.GT.AND P2, PT, R2, 0x1ff, PT ;  /* 0x000001ff0200780c */ /* 0x000fc60003f44270 */
[----:B--2---:R-:W-:Y:S01]  /*0130*/  IMAD.WIDE R8, R5, 0x4, R8 ;  /* 0x0000000405087825 */ /* 0x004fe200078e0208 */
[----:B------:R-:W-:-:S05]  /*0140*/  CS2R R2, SRZ ;  /* 0x0000000000027805 */ /* 0x000fca000001ff00 */
[----:B------:R-:W2:Y:S01]  /*0150*/  @!P0 LDG.E.EL.64 R14, desc[UR4][R8.64] ;  /* 0x00000004080e8981 */ /* 0x000ea2000c2e1b00 */
[----:B----4-:R-:W-:-:S05]  /*0160*/  IMAD.WIDE R12, R5, 0x4, R12 ;  /* 0x00000004050c7825 */ /* 0x010fca00078e020c */
[----:B------:R-:W3:Y:S01]  /*0170*/  @P2 LDG.E.EL.64 R2, desc[UR4][R12.64+-0x800] ;  /* 0xfff800040c022981 */ /* 0x000ee2000c2e1b00 */
[----:B-----5:R-:W-:Y:S01]  /*0180*/  IMAD.WIDE R10, R5, 0x4, R10 ;  /* 0x00000004050a7825 */ /* 0x020fe200078e020a */
[----:B------:R-:W-:-:S06]  /*0190*/  CS2R R4, SRZ ;  /* 0x0000000000047805 */ /* 0x000fcc000001ff00 */
[----:B------:R-:W4:Y:S01]  /*01a0*/  @!P0 LDG.E.EL.64 R4, desc[UR4][R10.64] ;  /* 0x000000040a048981 */ /* 0x000f22000c2e1b00 */
[----:B--2---:R-:W-:Y:S02]  /*01b0*/  SEL R7, R14, RZ, !P0 ;  /* 0x000000ff0e077207 */ /* 0x004fe40004000000 */
[----:B------:R-:W-:-:S03]  /*01c0*/  SEL R6, R15, RZ, !P0 ;  /* 0x000000ff0f067207 */ /* 0x000fc60004000000 */
[----:B------:R-:W-:Y:S01]  /*01d0*/  FADD R8, RZ, -R7 ;  /* 0x80000007ff087221 */ /* 0x000fe20000000000 */
[----:B---3--:R-:W-:Y:S02]  /*01e0*/  SEL R2, R2, RZ, P2 ;  /* 0x000000ff02027207 */ /* 0x008fe40001000000 */
[----:B------:R-:W-:Y:S01]  /*01f0*/  SEL R3, R3, RZ, P2 ;  /* 0x000000ff03037207 */ /* 0x000fe20001000000 */
[----:B------:R-:W-:Y:S01]  /*0200*/  FMUL R9, R8, 1.4426950216293334961 ;  /* 0x3fb8aa3b08097820 */ /* 0x000fe20000400000 */
[----:B------:R-:W-:Y:S01]  /*0210*/  FADD R8, RZ, -R6 ;  /* 0x80000006ff087221 */ /* 0x000fe20000000000 */
[----:B------:R-:W-:-:S03]  /*0220*/  FADD R13, RZ, -R2 ;  /* 0x80000002ff0d7221 */ /* 0x000fc60000000000 */
[----:B------:R-:W-:Y:S01]  /*0230*/  FMUL R12, R8, 1.4426950216293334961 ;  /* 0x3fb8aa3b080c7820 */ /* 0x000fe20000400000 */
[----:B------:R-:W-:Y:S01]  /*0240*/  FADD R8, RZ, -R3 ;  /* 0x80000003ff087221 */ /* 0x000fe20000000000 */
[----:B------:R-:W-:Y:S01]  /*0250*/  FSETP.GEU.AND P1, PT, R9, -126, PT ;  /* 0xc2fc00000900780b */ /* 0x000fe20003f2e000 */
[----:B------:R-:W-:Y:S01]  /*0260*/  FMUL R13, R13, 1.4426950216293334961 ;  /* 0x3fb8aa3b0d0d7820 */ /* 0x000fe20000400000 */
[----:B----4-:R-:W-:Y:S01]  /*0270*/  SEL R4, R4, RZ, !P0 ;  /* 0x000000ff04047207 */ /* 0x010fe20004000000 */
[----:B------:R-:W-:Y:S01]  /*0280*/  FMUL R15, R8, 1.4426950216293334961 ;  /* 0x3fb8aa3b080f7820 */ /* 0x000fe20000400000 */
[----:B------:R-:W-:Y:S02]  /*0290*/  FSETP.GEU.AND P4, PT, R12, -126, PT ;  /* 0xc2fc00000c00780b */ /* 0x000fe40003f8e000 */
[----:B------:R-:W-:Y:S02]  /*02a0*/  FSETP.GEU.AND P2, PT, R13, -126, PT ;  /* 0xc2fc00000d00780b */ /* 0x000fe40003f4e000 */
[----:B------:R-:W-:-:S02]  /*02b0*/  FSETP.GEU.AND P3, PT, R15, -126, PT ;  /* 0xc2fc00000f00780b */ /* 0x000fc40003f6e000 */
[----:B------:R-:W-:-:S03]  /*02c0*/  SEL R5, R5, RZ, !P0 ;  /* 0x000000ff05057207 */ /* 0x000fc60004000000 */
[----:B------:R-:W-:-:S04]  /*02d0*/  @!P1 FMUL R9, R9, 0.5 ;  /* 0x3f00000009099820 */ /* 0x000fc80000400000 */
[----:B------:R-:W1:Y:S01]  /*02e0*/  MUFU.EX2 R8, R9 ;  /* 0x0000000900087308 */ /* 0x000e620000000800 */
[----:B------:R-:W-:Y:S01]  /*02f0*/  @!P4 FMUL R12, R12, 0.5 ;  /* 0x3f0000000c0cc820 */ /* 0x000fe20000400000 */
[----:B------:R-:W-:Y:S02]  /*0300*/  @!P2 FMUL R13, R13, 0.5 ;  /* 0x3f0000000d0da820 */ /* 0x000fe40000400000 */
[----:B------:R-:W-:-:S04]  /*0310*/  @!P3 FMUL R15, R15, 0.5 ;  /* 0x3f0000000f0fb820 */ /* 0x000fc80000400000 */
[----:B------:R-:W2:Y:S01]  /*0320*/  MUFU.EX2 R10, R12 ;  /* 0x0000000c000a7308 */ /* 0x000ea20000000800 */
[----:B-1----:R-:W-:-:S07]  /*0330*/  @!P1 FMUL R8, R8, R8 ;  /* 0x0000000808089220 */ /* 0x002fce0000400000 */
[----:B------:R-:W1:Y:S01]  /*0340*/  MUFU.EX2 R14, R13 ;  /* 0x0000000d000e7308 */ /* 0x000e620000000800 */
[----:B------:R-:W-:Y:S02]  /*0350*/  FADD R11, R8, 1 ;  /* 0x3f800000080b7421 */ /* 0x000fe40000000000 */
[----:B------:R-:W3:Y:S01]  /*0360*/  LDC.64 R8, c[0x0][0x228] ;  /* 0x00008a00ff087b82 */ /* 0x000ee20000000a00 */
[----:B--2---:R-:W-:-:S04]  /*0370*/  @!P4 FMUL R10, R10, R10 ;  /* 0x0000000a0a0ac220 */ /* 0x004fc80000400000 */
[----:B------:R2:W4:Y:S01]  /*0380*/  MUFU.EX2 R16, R15 ;  /* 0x0000000f00107308 */ /* 0x0005220000000800 */
[----:B------:R-:W-:Y:S01]  /*0390*/  FSETP.GT.AND P1, PT, R11, 8.50705917302346158658e+37, PT ;  /* 0x7e8000000b00780b */ /* 0x000fe20003f24000 */
[----:B------:R-:W-:Y:S01]  /*03a0*/  FADD R10, R10, 1 ;  /* 0x3f8000000a0a7421 */ /* 0x000fe20000000000 */
[----:B-1----:R-:W-:-:S04]  /*03b0*/  @!P2 FMUL R14, R14, R14 ;  /* 0x0000000e0e0ea220 */ /* 0x002fc80000400000 */
[----:B------:R-:W-:Y:S01]  /*03c0*/  FSETP.GT.AND P2, PT, R10, 8.50705917302346158658e+37, PT ;  /* 0x7e8000000a00780b */ /* 0x000fe20003f44000 */
[----:B--2---:R-:W-:Y:S01]  /*03d0*/  HFMA2.MMA R15, -RZ, RZ, 1.625, 0 ;  /* 0x3e800000ff0f7435 */ /* 0x004fe200000001ff */
[----:B------:R-:W-:-:S05]  /*03e0*/  FADD R14, R14, 1 ;  /* 0x3f8000000e0e7421 */ /* 0x000fca0000000000 */
[----:B------:R-:W-:Y:S01]  /*03f0*/  @P1 FMUL R11, R11, 0.25 ;  /* 0x3e8000000b0b1820 */ /* 0x000fe20000400000 */
[----:B----4-:R-:W-:Y:S01]  /*0400*/  @!P3 FMUL R16, R16, R16 ;  /* 0x000000101010b220 */ /* 0x010fe20000400000 */
[----:B------:R-:W-:-:S03]  /*0410*/  FSETP.GT.AND P3, PT, R14, 8.50705917302346158658e+37, PT ;  /* 0x7e8000000e00780b */ /* 0x000fc60003f64000 */
[----:B------:R-:W-:Y:S01]  /*0420*/  FADD R16, R16, 1 ;  /* 0x3f80000010107421 */ /* 0x000fe20000000000 */
[----:B------:R-:W1:Y:S01]  /*0430*/  MUFU.RCP R11, R11 ;  /* 0x0000000b000b7308 */ /* 0x000e620000001000 */
[----:B------:R-:W-:Y:S01]  /*0440*/  @P2 FMUL R10, R10, 0.25 ;  /* 0x3e8000000a0a2820 */ /* 0x000fe20000400000 */
[C---:B------:R-:W-:Y:S01]  /*0450*/  FSEL R12, R15.reuse, 1, P1 ;  /* 0x3f8000000f0c7808 */ /* 0x040fe20000800000 */
[----:B---3--:R-:W-:Y:S01]  /*0460*/  IMAD.WIDE R8, R0, 0x4, R8 ;  /* 0x0000000400087825 */ /* 0x008fe200078e0208 */
[----:B------:R-:W-:Y:S02]  /*0470*/  FSETP.GT.AND P4, PT, R16, 8.50705917302346158658e+37, PT ;  /* 0x7e8000001000780b */ /* 0x000fe40003f84000 */
[----:B------:R-:W-:Y:S02]  /*0480*/  FSEL R13, R15, 1, P3 ;  /* 0x3f8000000f0d7808 */ /* 0x000fe40001800000 */
[----:B------:R-:W2:Y:S01]  /*0490*/  MUFU.RCP R10, R10 ;  /* 0x0000000a000a7308 */ /* 0x000ea20000001000 */
[----:B------:R-:W-:Y:S01]  /*04a0*/  @P3 FMUL R14, R14, 0.25 ;  /* 0x3e8000000e0e3820 */ /* 0x000fe20000400000 */
[----:B-1----:R-:W-:-:S06]  /*04b0*/  FMUL R12, R11, R12 ;  /* 0x0000000c0b0c7220 */ /* 0x002fcc0000400000 */
[----:B------:R-:W1:Y:S01]  /*04c0*/  MUFU.RCP R14, R14 ;  /* 0x0000000e000e7308 */ /* 0x000e620000001000 */
[----:B------:R-:W-:Y:S01]  /*04d0*/  @P4 FMUL R16, R16, 0.25 ;  /* 0x3e80000010104820 */ /* 0x000fe20000400000 */
[----:B------:R-:W-:Y:S01]  /*04e0*/  FSEL R11, R15, 1, P2 ;  /* 0x3f8000000f0b7808 */ /* 0x000fe20001000000 */
[----:B------:R-:W-:Y:S01]  /*04f0*/  FFMA R4, R7, R12, R4 ;  /* 0x0000000c07047223 */ /* 0x000fe20000000004 */
[----:B------:R-:W-:-:S03]  /*0500*/  FSEL R15, R15, 1, P4 ;  /* 0x3f8000000f0f7808 */ /* 0x000fc60002000000 */
[----:B--2---:R-:W-:Y:S01]  /*0510*/  FMUL R11, R10, R11 ;  /* 0x0000000b0a0b7220 */ /* 0x004fe20000400000 */
[----:B------:R-:W2:Y:S03]  /*0520*/  MUFU.RCP R16, R16 ;  /* 0x0000001000107308 */ /* 0x000ea60000001000 */
[----:B------:R-:W-:Y:S01]  /*0530*/  FFMA R5, R6, R11, R5 ;  /* 0x0000000b06057223 */ /* 0x000fe20000000005 */
[----:B-1----:R-:W-:-:S04]  /*0540*/  FMUL R13, R14, R13 ;  /* 0x0000000d0e0d7220 */ /* 0x002fc80000400000 */
[----:B------:R-:W-:Y:S01]  /*0550*/  @P0 FMUL R4, R2, R13 ;  /* 0x0000000d02040220 */ /* 0x000fe20000400000 */
[----:B--2---:R-:W-:-:S04]  /*0560*/  FMUL R10, R16, R15 ;  /* 0x0000000f100a7220 */ /* 0x004fc80000400000 */
[----:B------:R-:W-:-:S05]  /*0570*/  @P0 FMUL R5, R3, R10 ;  /* 0x0000000a03050220 */ /* 0x000fca0000400000 */
[----:B------:R-:W-:Y:S01]  /*0580*/  STG.E.64 desc[UR4][R8.64], R4 ;  /* 0x0000000408007986 */ /* 0x000fe2000c101b04 */
[----:B------:R-:W-:Y:S05]  /*0590*/  EXIT ;  /* 0x000000000000794d */ /* 0x000fea0003800000 */
.L_x_0:
[----:B------:R-:W-:-:S00]  /*05a0*/  BRA `(.L_x_0) ;  /* 0xfffffffc00fc7947 */ /* 0x000fc0000383ffff */
[----:B------:R-:W-:-:S00]  /*05b0*/  NOP ;  /* 0x0000000000007918 */ /* 0x000fc00000000000 */
        /* <DEDUP_REMOVED lines=12> */
.L_x_1:


//--------------------- .nv.constant0.triton_poi_fused_cat_19 --------------------------
	.section	.nv.constant0.triton_poi_fused_cat_19,"a",@progbits
	.sectionflags	@""
	.align	4
.nv.constant0.triton_poi_fused_cat_19:
	.zero		564
